	.headerflags	@"EF_CUDA_TEXMODE_UNIFIED EF_CUDA_64BIT_ADDRESS EF_CUDA_ACCELERATORS EF_CUDA_SM90 EF_CUDA_VIRTUAL_SM(EF_CUDA_SM90)"
	.elftype	@"ET_EXEC"


//--------------------- .nv.info                  --------------------------
	.section	.nv.info,"",@"SHT_CUDA_INFO"
	.align	4


	//----- nvinfo : EIATTR_REGCOUNT
	.align		4
        /*0000*/ 	.byte	0x04, 0x2f
        /*0002*/ 	.short	(.L_3 - .L_2)
	.align		4
.L_2:
        /*0004*/ 	.word	index@(triton_poi_fused__native_batch_norm_legit_no_training_2)
        /*0008*/ 	.word	0x00000016


	//----- nvinfo : EIATTR_MIN_STACK_SIZE
	.align		4
.L_3:
        /*000c*/ 	.byte	0x04, 0x12
        /*000e*/ 	.short	(.L_5 - .L_4)
	.align		4
.L_4:
        /*0010*/ 	.word	index@(triton_poi_fused__native_batch_norm_legit_no_training_2)
        /*0014*/ 	.word	0x00000000


	//----- nvinfo : EIATTR_FRAME_SIZE
	.align		4
.L_5:
        /*0018*/ 	.byte	0x04, 0x11
        /*001a*/ 	.short	(.L_7 - .L_6)
	.align		4
.L_6:
        /*001c*/ 	.word	index@(triton_poi_fused__native_batch_norm_legit_no_training_2)
        /*0020*/ 	.word	0x00000000


	//----- nvinfo : EIATTR_MIN_STACK_SIZE
	.align		4
.L_7:
        /*0024*/ 	.byte	0x04, 0x12
        /*0026*/ 	.short	(.L_9 - .L_8)
	.align		4
.L_8:
        /*0028*/ 	.word	index@(triton_poi_fused__native_batch_norm_legit_no_training_2)
        /*002c*/ 	.word	0x00000000
.L_9:


//--------------------- .nv.info.triton_poi_fused__native_batch_norm_legit_no_training_2 --------------------------
	.section	.nv.info.triton_poi_fused__native_batch_norm_legit_no_training_2,"",@"SHT_CUDA_INFO"
	.sectionflags	@""
	.align	4


	//----- nvinfo : EIATTR_CUDA_API_VERSION
	.align		4
        /*0000*/ 	.byte	0x04, 0x37
        /*0002*/ 	.short	(.L_11 - .L_10)
.L_10:
        /*0004*/ 	.word	0x0000007c


	//----- nvinfo : EIATTR_KPARAM_INFO
	.align		4
.L_11:
        /*0008*/ 	.byte	0x04, 0x17
        /*000a*/ 	.short	(.L_13 - .L_12)
.L_12:
        /*000c*/ 	.word	0x00000000
        /*0010*/ 	.short	0x0006
        /*0012*/ 	.short	0x0030
        /*0014*/ 	.byte	0x00, 0xf0, 0x11, 0x00


	//----- nvinfo : EIATTR_KPARAM_INFO
	.align		4
.L_13:
        /*0018*/ 	.byte	0x04, 0x17
        /*001a*/ 	.short	(.L_15 - .L_14)
.L_14:
        /*001c*/ 	.word	0x00000000
        /*0020*/ 	.short	0x0005
        /*0022*/ 	.short	0x0028
        /*0024*/ 	.byte	0x00, 0xf4, 0x21, 0x00


	//----- nvinfo : EIATTR_KPARAM_INFO
	.align		4
.L_15:
        /*0028*/ 	.byte	0x04, 0x17
        /*002a*/ 	.short	(.L_17 - .L_16)
.L_16:
        /*002c*/ 	.word	0x00000000
        /*0030*/ 	.short	0x0004
        /*0032*/ 	.short	0x0020
        /*0034*/ 	.byte	0x00, 0xf4, 0x21, 0x00


	//----- nvinfo : EIATTR_KPARAM_INFO
	.align		4
.L_17:
        /*0038*/ 	.byte	0x04, 0x17
        /*003a*/ 	.short	(.L_19 - .L_18)
.L_18:
        /*003c*/ 	.word	0x00000000
        /*0040*/ 	.short	0x0003
        /*0042*/ 	.short	0x0018
        /*0044*/ 	.byte	0x00, 0xf4, 0x21, 0x00


	//----- nvinfo : EIATTR_KPARAM_INFO
	.align		4
.L_19:
        /*0048*/ 	.byte	0x04, 0x17
        /*004a*/ 	.short	(.L_21 - .L_20)
.L_20:
        /*004c*/ 	.word	0x00000000
        /*0050*/ 	.short	0x0002
        /*0052*/ 	.short	0x0010
        /*0054*/ 	.byte	0x00, 0xf4, 0x21, 0x00


	//----- nvinfo : EIATTR_KPARAM_INFO
	.align		4
.L_21:
        /*0058*/ 	.byte	0x04, 0x17
        /*005a*/ 	.short	(.L_23 - .L_22)
.L_22:
        /*005c*/ 	.word	0x00000000
        /*0060*/ 	.short	0x0001
        /*0062*/ 	.short	0x0008
        /*0064*/ 	.byte	0x00, 0xf4, 0x21, 0x00


	//----- nvinfo : EIATTR_KPARAM_INFO
	.align		4
.L_23:
        /*0068*/ 	.byte	0x04, 0x17
        /*006a*/ 	.short	(.L_25 - .L_24)
.L_24:
        /*006c*/ 	.word	0x00000000
        /*0070*/ 	.short	0x0000
        /*0072*/ 	.short	0x0000
        /*0074*/ 	.byte	0x00, 0xf4, 0x21, 0x00


	//----- nvinfo : EIATTR_SPARSE_MMA_MASK
	.align		4
.L_25:
        /*0078*/ 	.byte	0x03, 0x50
        /*007a*/ 	.short	0x0000


	//----- nvinfo : EIATTR_MAXREG_COUNT
	.align		4
        /*007c*/ 	.byte	0x03, 0x1b
        /*007e*/ 	.short	0x00ff


	//----- nvinfo : EIATTR_EXIT_INSTR_OFFSETS
	.align		4
        /*0080*/ 	.byte	0x04, 0x1c
        /*0082*/ 	.short	(.L_27 - .L_26)


	//   ....[0]....
.L_26:
        /*0084*/ 	.word	0x00000440


	//   ....[1]....
        /*0088*/ 	.word	0x00000460


	//----- nvinfo : EIATTR_REQNTID
	.align		4
.L_27:
        /*008c*/ 	.byte	0x04, 0x10
        /*008e*/ 	.short	(.L_29 - .L_28)
.L_28:
        /*0090*/ 	.word	0x00000080
        /*0094*/ 	.word	0x00000001
        /*0098*/ 	.word	0x00000001


	//----- nvinfo : EIATTR_CBANK_PARAM_SIZE
	.align		4
.L_29:
        /*009c*/ 	.byte	0x03, 0x19
        /*009e*/ 	.short	0x0034


	//----- nvinfo : EIATTR_PARAM_CBANK
	.align		4
        /*00a0*/ 	.byte	0x04, 0x0a
        /*00a2*/ 	.short	(.L_31 - .L_30)
	.align		4
.L_30:
        /*00a4*/ 	.word	index@(.nv.constant0.triton_poi_fused__native_batch_norm_legit_no_training_2)
        /*00a8*/ 	.short	0x0210
        /*00aa*/ 	.short	0x0034


	//----- nvinfo : EIATTR_SW_WAR
	.align		4
.L_31:
        /*00ac*/ 	.byte	0x04, 0x36
        /*00ae*/ 	.short	(.L_33 - .L_32)
.L_32:
        /*00b0*/ 	.word	0x00000008
.L_33:


//--------------------- .nv.callgraph             --------------------------
	.section	.nv.callgraph,"",@"SHT_CUDA_CALLGRAPH"
	.align	4
	.sectionentsize	8
	.align		4
        /*0000*/ 	.word	0x00000000
	.align		4
        /*0004*/ 	.word	0xffffffff
	.align		4
        /*0008*/ 	.word	0x00000000
	.align		4
        /*000c*/ 	.word	0xfffffffe
	.align		4
        /*0010*/ 	.word	0x00000000
	.align		4
        /*0014*/ 	.word	0xfffffffd
	.align		4
        /*0018*/ 	.word	0x00000000
	.align		4
        /*001c*/ 	.word	0xfffffffc


//--------------------- .nv.constant4             --------------------------
	.section	.nv.constant4,"a",@progbits
	.align	8
	.align		8
.nv.constant4:
        /*0000*/ 	.dword	_$_str
	.align		8
        /*0008*/ 	.dword	_$_str_$_2


//--------------------- .text.triton_poi_fused__native_batch_norm_legit_no_training_2 --------------------------
	.section	.text.triton_poi_fused__native_batch_norm_legit_no_training_2,"ax",@progbits
	.align	128
        .global         triton_poi_fused__native_batch_norm_legit_no_training_2
        .type           triton_poi_fused__native_batch_norm_legit_no_training_2,@function
        .size           triton_poi_fused__native_batch_norm_legit_no_training_2,(.L_x_1 - triton_poi_fused__native_batch_norm_legit_no_training_2)
        .other          triton_poi_fused__native_batch_norm_legit_no_training_2,@"STO_CUDA_ENTRY STV_DEFAULT"
triton_poi_fused__native_batch_norm_legit_no_training_2:
.text.triton_poi_fused__native_batch_norm_legit_no_training_2:
[----:B------:R-:W0:Y:S01]  /*0000*/  LDC R1, c[0x0][0x28] ;  /* 0x00000a00ff017b82 */ /* 0x000e220000000800 */
[----:B------:R-:W1:Y:S07]  /*0010*/  S2R R0, SR_TID.X ;  /* 0x0000000000007919 */ /* 0x000e6e0000002100 */
[----:B------:R-:W2:Y:S01]  /*0020*/  LDC.64 R8, c[0x0][0x220] ;  /* 0x00008800ff087b82 */ /* 0x000ea20000000a00 */
[----:B------:R-:W-:Y:S01]  /*0030*/  ULDC.64 UR4, c[0x0][0x208] ;  /* 0x0000820000047ab9 */ /* 0x000fe20000000a00 */
[----:B------:R-:W3:Y:S06]  /*0040*/  S2R R5, SR_CTAID.X ;  /* 0x0000000000057919 */ /* 0x000eec0000002500 */
[----:B------:R-:W4:Y:S08]  /*0050*/  LDC.64 R14, c[0x0][0x218] ;  /* 0x00008600ff0e7b82 */ /* 0x000f300000000a00 */
[----:B------:R-:W5:Y:S08]  /*0060*/  LDC.64 R12, c[0x0][0x210] ;  /* 0x00008400ff0c7b82 */ /* 0x000f700000000a00 */
[----:B------:R-:W4:Y:S01]  /*0070*/  LDC.64 R16, c[0x0][0x228] ;  /* 0x00008a00ff107b82 */ /* 0x000f220000000a00 */
[----:B-1----:R-:W-:-:S07]  /*0080*/  SHF.L.U32 R0, R0, 0x1, RZ ;  /* 0x0000000100007819 */ /* 0x002fce00000006ff */
[----:B------:R-:W1:Y:S01]  /*0090*/  LDC.64 R18, c[0x0][0x230] ;  /* 0x00008c00ff127b82 */ /* 0x000e620000000a00 */
[----:B---3--:R-:W-:Y:S02]  /*00a0*/  SHF.R.S32.HI R3, RZ, 0x17, R5 ;  /* 0x00000017ff037819 */ /* 0x008fe40000011405 */
[----:B------:R-:W-:Y:S02]  /*00b0*/  LOP3.LUT R0, R0, 0xfe, RZ, 0xc0, !PT ;  /* 0x000000fe00007812 */ /* 0x000fe400078ec0ff */
[----:B------:R-:W-:Y:S02]  /*00c0*/  SGXT R3, R3, 0x1 ;  /* 0x000000010303781a */ /* 0x000fe40000000200 */
[----:B------:R-:W-:Y:S02]  /*00d0*/  LEA R0, R5, R0, 0x8 ;  /* 0x0000000005007211 */ /* 0x000fe400078e40ff */
[----:B------:R-:W-:Y:S02]  /*00e0*/  CS2R R4, SRZ ;  /* 0x0000000000047805 */ /* 0x000fe4000001ff00 */
[----:B------:R-:W-:-:S02]  /*00f0*/  LEA.HI R3, R3, R0, RZ, 0x4 ;  /* 0x0000000003037211 */ /* 0x000fc400078f20ff */
[----:B------:R-:W-:Y:S02]  /*0100*/  ISETP.GE.AND P4, PT, R0, 0x200, PT ;  /* 0x000002000000780c */ /* 0x000fe40003f86270 */
[----:B------:R-:W-:-:S04]  /*0110*/  SHF.R.S32.HI R3, RZ, 0x4, R3 ;  /* 0x00000004ff037819 */ /* 0x000fc80000011403 */
[----:B------:R-:W-:-:S04]  /*0120*/  LEA.HI R2, R3, R3, RZ, 0x3 ;  /* 0x0000000303027211 */ /* 0x000fc800078f18ff */
[----:B------:R-:W-:-:S04]  /*0130*/  LOP3.LUT R2, R2, 0xfffffff8, RZ, 0xc0, !PT ;  /* 0xfffffff802027812 */ /* 0x000fc800078ec0ff */
[----:B------:R-:W-:-:S05]  /*0140*/  IADD3 R11, R3, -R2, RZ ;  /* 0x80000002030b7210 */ /* 0x000fca0007ffe0ff */
[----:B--2---:R-:W-:-:S05]  /*0150*/  IMAD.WIDE R8, R11, 0x4, R8 ;  /* 0x000000040b087825 */ /* 0x004fca00078e0208 */
[----:B------:R-:W2:Y:S04]  /*0160*/  @!P4 LDG.E.EL R4, desc[UR4][R8.64] ;  /* 0x000000040804c981 */ /* 0x000ea8000c2e1900 */
[----:B------:R3:W2:Y:S01]  /*0170*/  @!P4 LDG.E.EL R5, desc[UR4][R8.64] ;  /* 0x000000040805c981 */ /* 0x0006a2000c2e1900 */
[----:B------:R-:W-:Y:S02]  /*0180*/  CS2R R6, SRZ ;  /* 0x0000000000067805 */ /* 0x000fe4000001ff00 */
[----:B------:R-:W-:Y:S01]  /*0190*/  CS2R R2, SRZ ;  /* 0x0000000000027805 */ /* 0x000fe2000001ff00 */
[----:B----4-:R-:W-:-:S04]  /*01a0*/  IMAD.WIDE R14, R11, 0x4, R14 ;  /* 0x000000040b0e7825 */ /* 0x010fc800078e020e */
[----:B-----5:R-:W-:Y:S01]  /*01b0*/  IMAD.WIDE R12, R0, 0x4, R12 ;  /* 0x00000004000c7825 */ /* 0x020fe200078e020c */
[----:B------:R-:W4:Y:S04]  /*01c0*/  @!P4 LDG.E.EL R6, desc[UR4][R14.64] ;  /* 0x000000040e06c981 */ /* 0x000f28000c2e1900 */
[----:B------:R-:W4:Y:S01]  /*01d0*/  @!P4 LDG.E.64 R2, desc[UR4][R12.64] ;  /* 0x000000040c02c981 */ /* 0x000f22000c1e1b00 */
[C---:B0-----:R-:W-:Y:S01]  /*01e0*/  IMAD.WIDE R16, R11.reuse, 0x4, R16 ;  /* 0x000000040b107825 */ /* 0x041fe200078e0210 */
[----:B---3--:R-:W-:Y:S02]  /*01f0*/  CS2R R8, SRZ ;  /* 0x0000000000087805 */ /* 0x008fe4000001ff00 */
[----:B------:R0:W3:Y:S01]  /*0200*/  @!P4 LDG.E.EL R7, desc[UR4][R14.64] ;  /* 0x000000040e07c981 */ /* 0x0000e2000c2e1900 */
[----:B-1----:R-:W-:Y:S01]  /*0210*/  IMAD.WIDE R18, R11, 0x4, R18 ;  /* 0x000000040b127825 */ /* 0x002fe200078e0212 */
[----:B------:R-:W-:-:S04]  /*0220*/  CS2R R10, SRZ ;  /* 0x00000000000a7805 */ /* 0x000fc8000001ff00 */
[----:B------:R-:W5:Y:S04]  /*0230*/  @!P4 LDG.E.EL R8, desc[UR4][R18.64] ;  /* 0x000000041208c981 */ /* 0x000f68000c2e1900 */
[----:B------:R-:W5:Y:S04]  /*0240*/  @!P4 LDG.E.EL R11, desc[UR4][R16.64] ;  /* 0x00000004100bc981 */ /* 0x000f68000c2e1900 */
[----:B------:R-:W3:Y:S04]  /*0250*/  @!P4 LDG.E.EL R10, desc[UR4][R16.64] ;  /* 0x00000004100ac981 */ /* 0x000ee8000c2e1900 */
[----:B------:R-:W3:Y:S01]  /*0260*/  @!P4 LDG.E.EL R9, desc[UR4][R18.64] ;  /* 0x000000041209c981 */ /* 0x000ee2000c2e1900 */
[----:B0-----:R-:W-:Y:S01]  /*0270*/  HFMA2.MMA R15, -RZ, RZ, 1.625, 0 ;  /* 0x3e800000ff0f7435 */ /* 0x001fe200000001ff */
[----:B--2---:R-:W-:Y:S01]  /*0280*/  FADD R4, R4, 9.9999997473787516356e-06 ;  /* 0x3727c5ac04047421 */ /* 0x004fe20000000000 */
[----:B------:R-:W-:-:S03]  /*0290*/  FADD R12, R5, 9.9999997473787516356e-06 ;  /* 0x3727c5ac050c7421 */ /* 0x000fc60000000000 */
[----:B------:R0:W1:Y:S08]  /*02a0*/  MUFU.SQRT R13, R4 ;  /* 0x00000004000d7308 */ /* 0x0000700000002000 */
[----:B------:R-:W2:Y:S01]  /*02b0*/  MUFU.SQRT R14, R12 ;  /* 0x0000000c000e7308 */ /* 0x000ea20000002000 */
[----:B0-----:R-:W0:Y:S01]  /*02c0*/  LDC.64 R4, c[0x0][0x238] ;  /* 0x00008e00ff047b82 */ /* 0x001e220000000a00 */
[----:B-1----:R-:W-:-:S02]  /*02d0*/  FSETP.GT.AND P0, PT, R13, 8.50705917302346158658e+37, PT ;  /* 0x7e8000000d00780b */ /* 0x002fc40003f04000 */
[----:B------:R-:W-:Y:S02]  /*02e0*/  FSETP.GEU.AND P2, PT, R13, 1.175494350822287508e-38, PT ;  /* 0x008000000d00780b */ /* 0x000fe40003f4e000 */
[C---:B--2---:R-:W-:Y:S02]  /*02f0*/  FSETP.GT.AND P1, PT, R14.reuse, 8.50705917302346158658e+37, PT ;  /* 0x7e8000000e00780b */ /* 0x044fe40003f24000 */
[----:B------:R-:W-:-:S07]  /*0300*/  FSETP.GEU.AND P3, PT, R14, 1.175494350822287508e-38, PT ;  /* 0x008000000e00780b */ /* 0x000fce0003f6e000 */
[----:B------:R-:W-:-:S04]  /*0310*/  @P0 FMUL R13, R13, 0.25 ;  /* 0x3e8000000d0d0820 */ /* 0x000fc80000400000 */
[----:B------:R-:W-:Y:S01]  /*0320*/  @!P2 FMUL R13, R13, 16777216 ;  /* 0x4b8000000d0da820 */ /* 0x000fe20000400000 */
[----:B------:R-:W-:-:S04]  /*0330*/  @P1 FMUL R14, R14, 0.25 ;  /* 0x3e8000000e0e1820 */ /* 0x000fc80000400000 */
[----:B------:R-:W-:Y:S01]  /*0340*/  @!P3 FMUL R14, R14, 16777216 ;  /* 0x4b8000000e0eb820 */ /* 0x000fe20000400000 */
[----:B------:R-:W1:Y:S01]  /*0350*/  MUFU.RCP R13, R13 ;  /* 0x0000000d000d7308 */ /* 0x000e620000001000 */
[----:B------:R-:W-:-:S07]  /*0360*/  FSEL R12, R15, 1, P0 ;  /* 0x3f8000000f0c7808 */ /* 0x000fce0000000000 */
[----:B------:R-:W2:Y:S01]  /*0370*/  MUFU.RCP R14, R14 ;  /* 0x0000000e000e7308 */ /* 0x000ea20000001000 */
[----:B------:R-:W-:Y:S01]  /*0380*/  FSEL R15, R15, 1, P1 ;  /* 0x3f8000000f0f7808 */ /* 0x000fe20000800000 */
[----:B------:R-:W-:Y:S01]  /*0390*/  @!P2 FMUL R12, R12, 16777216 ;  /* 0x4b8000000c0ca820 */ /* 0x000fe20000400000 */
[----:B----4-:R-:W-:-:S03]  /*03a0*/  FADD R3, -R6, R3 ;  /* 0x0000000306037221 */ /* 0x010fc60000000100 */
[----:B------:R-:W-:Y:S01]  /*03b0*/  @!P3 FMUL R15, R15, 16777216 ;  /* 0x4b8000000f0fb820 */ /* 0x000fe20000400000 */
[----:B---3--:R-:W-:Y:S01]  /*03c0*/  FADD R2, -R7, R2 ;  /* 0x0000000207027221 */ /* 0x008fe20000000100 */
[----:B-1----:R-:W-:Y:S02]  /*03d0*/  FMUL R13, R13, R12 ;  /* 0x0000000c0d0d7220 */ /* 0x002fe40000400000 */
[----:B--2---:R-:W-:Y:S02]  /*03e0*/  FMUL R6, R14, R15 ;  /* 0x0000000f0e067220 */ /* 0x004fe40000400000 */
[----:B------:R-:W-:Y:S02]  /*03f0*/  FMUL R13, R2, R13 ;  /* 0x0000000d020d7220 */ /* 0x000fe40000400000 */
[----:B------:R-:W-:Y:S01]  /*0400*/  FMUL R6, R3, R6 ;  /* 0x0000000603067220 */ /* 0x000fe20000400000 */
[----:B0-----:R-:W-:-:S04]  /*0410*/  IMAD.WIDE R4, R0, 0x4, R4 ;  /* 0x0000000400047825 */ /* 0x001fc800078e0204 */
[----:B-----5:R-:W-:Y:S01]  /*0420*/  FFMA R8, R13, R11, R8 ;  /* 0x0000000b0d087223 */ /* 0x020fe20000000008 */
[----:B------:R-:W-:Y:S01]  /*0430*/  FFMA R9, R6, R10, R9 ;  /* 0x0000000a06097223 */ /* 0x000fe20000000009 */
[----:B------:R-:W-:Y:S06]  /*0440*/  @P4 EXIT ;  /* 0x000000000000494d */ /* 0x000fec0003800000 */
[----:B------:R-:W-:Y:S01]  /*0450*/  STG.E.64 desc[UR4][R4.64], R8 ;  /* 0x0000000804007986 */ /* 0x000fe2000c101b04 */
[----:B------:R-:W-:Y:S05]  /*0460*/  EXIT ;  /* 0x000000000000794d */ /* 0x000fea0003800000 */
.L_x_0:
[----:B------:R-:W-:-:S00]  /*0470*/  BRA `(.L_x_0) ;  /* 0xfffffffc00fc7947 */ /* 0x000fc0000383ffff */
[----:B------:R-:W-:-:S00]  /*0480*/  NOP ;  /* 0x0000000000007918 */ /* 0x000fc00000000000 */
[----:B------:R-:W-:-:S00]  /*0490*/  NOP ;  /* 0x0000000000007918 */ /* 0x000fc00000000000 */
[----:B------:R-:W-:-:S00]  /*04a0*/  NOP ;  /* 0x0000000000007918 */ /* 0x000fc00000000000 */
[----:B------:R-:W-:-:S00]  /*04b0*/  NOP ;  /* 0x0000000000007918 */ /* 0x000fc00000000000 */
[----:B------:R-:W-:-:S00]  /*04c0*/  NOP ;  /* 0x0000000000007918 */ /* 0x000fc00000000000 */
[----:B------:R-:W-:-:S00]  /*04d0*/  NOP ;  /* 0x0000000000007918 */ /* 0x000fc00000000000 */
[----:B------:R-:W-:-:S00]  /*04e0*/  NOP ;  /* 0x0000000000007918 */ /* 0x000fc00000000000 */
[----:B------:R-:W-:-:S00]  /*04f0*/  NOP ;  /* 0x0000000000007918 */ /* 0x000fc00000000000 */
.L_x_1:


//--------------------- .nv.global.init           --------------------------
	.section	.nv.global.init,"aw",@progbits
.nv.global.init:
	.type		_$_str,@object
	.size		_$_str,(_$_str_$_2 - _$_str)
_$_str:
        /*0000*/ 	.byte	0x5f, 0x5f, 0x43, 0x55, 0x44, 0x41, 0x5f, 0x46, 0x54, 0x5a, 0x00
	.type		_$_str_$_2,@object
	.size		_$_str_$_2,(.L_1 - _$_str_$_2)
_$_str_$_2:
        /*000b*/ 	.byte	0x5f, 0x5f, 0x43, 0x55, 0x44, 0x41, 0x5f, 0x50, 0x52, 0x45, 0x43, 0x5f, 0x53, 0x51, 0x52, 0x54
        /*001b*/ 	.byte	0x00
.L_1:


//--------------------- .nv.constant0.triton_poi_fused__native_batch_norm_legit_no_training_2 --------------------------
	.section	.nv.constant0.triton_poi_fused__native_batch_norm_legit_no_training_2,"a",@progbits
	.sectionflags	@""
	.align	4
.nv.constant0.triton_poi_fused__native_batch_norm_legit_no_training_2:
	.zero		580
